//
// Generated by NVIDIA NVVM Compiler
//
// Compiler Build ID: CL-36424714
// Cuda compilation tools, release 13.0, V13.0.88
// Based on NVVM 20.0.0
//

.version 9.0
.target sm_100
.address_size 64

	// .globl	_Z9cuda_initv

.visible .entry _Z9cuda_initv()
{


	ret;

}
	// .globl	_Z10cuda_agentP4int2Ps
.visible .entry _Z10cuda_agentP4int2Ps(
	.param .u64 .ptr .align 1 _Z10cuda_agentP4int2Ps_param_0,
	.param .u64 .ptr .align 1 _Z10cuda_agentP4int2Ps_param_1
)
{
	.reg .pred 	%p<4>;
	.reg .b16 	%rs<4>;
	.reg .b32 	%r<3>;
	.reg .b64 	%rd<5>;

	ld.param.u64 	%rd1, [_Z10cuda_agentP4int2Ps_param_0];
	ld.param.u64 	%rd2, [_Z10cuda_agentP4int2Ps_param_1];
	cvta.to.global.u64 	%rd3, %rd2;
	cvta.to.global.u64 	%rd4, %rd1;
	ld.global.v2.u32 	{%r1, %r2}, [%rd4];
	setp.gt.s32 	%p1, %r1, 2;
	selp.u16 	%rs1, 1, 0, %p1;
	setp.eq.s32 	%p2, %r1, 3;
	setp.lt.s32 	%p3, %r2, 2;
	selp.b16 	%rs2, 1, 2, %p3;
	selp.b16 	%rs3, %rs2, %rs1, %p2;
	st.global.u16 	[%rd3], %rs3;
	ret;

}


// ===== COMPILED SASS (sm_100) =====

	.target	sm_100

	.elftype	@"ET_EXEC"


//--------------------- .note.nv.tkinfo           --------------------------
	.section	.note.nv.tkinfo,"",@"SHT_NOTE"
	.sectionflags	@"SHF_NOTE_NV_TKINFO"
	.tkinfo
        /*0018*/ 	.word	0x00000002
        /*0030*/ 	.string	""
        /*0030*/ 	.string	"ptxas"
        /*0030*/ 	.string	"Cuda compilation tools, release 13.0, V13.0.88"
        /*0030*/ 	.string	"Build cuda_13.0.r13.0/compiler.36424714_0"
        /*0030*/ 	.string	"-arch sm_100 -m 64 "



//--------------------- .note.nv.cuinfo           --------------------------
	.section	.note.nv.cuinfo,"",@"SHT_NOTE"
	.sectionflags	@"SHF_NOTE_NV_CUINFO"
        /*0018*/ 	.short	0x0002
        /*001a*/ 	.short	0x0064
        /*001c*/ 	.short	0x0082
	.zero		2


//--------------------- .nv.info                  --------------------------
	.section	.nv.info,"",@"SHT_CUDA_INFO"
	.align	4


	//----- nvinfo : EIATTR_REGCOUNT
	.align		4
        /*0000*/ 	.byte	0x04, 0x2f
        /*0002*/ 	.short	(.L_1 - .L_0)
	.align		4
.L_0:
        /*0004*/ 	.word	index@(_Z9cuda_initv)
        /*0008*/ 	.word	0x00000004


	//----- nvinfo : EIATTR_FRAME_SIZE
	.align		4
.L_1:
        /*000c*/ 	.byte	0x04, 0x11
        /*000e*/ 	.short	(.L_3 - .L_2)
	.align		4
.L_2:
        /*0010*/ 	.word	index@(_Z9cuda_initv)
        /*0014*/ 	.word	0x00000000


	//----- nvinfo : EIATTR_REGCOUNT
	.align		4
.L_3:
        /*0018*/ 	.byte	0x04, 0x2f
        /*001a*/ 	.short	(.L_5 - .L_4)
	.align		4
.L_4:
        /*001c*/ 	.word	index@(_Z10cuda_agentP4int2Ps)
        /*0020*/ 	.word	0x0000000a


	//----- nvinfo : EIATTR_FRAME_SIZE
	.align		4
.L_5:
        /*0024*/ 	.byte	0x04, 0x11
        /*0026*/ 	.short	(.L_7 - .L_6)
	.align		4
.L_6:
        /*0028*/ 	.word	index@(_Z10cuda_agentP4int2Ps)
        /*002c*/ 	.word	0x00000000


	//----- nvinfo : EIATTR_MIN_STACK_SIZE
	.align		4
.L_7:
        /*0030*/ 	.byte	0x04, 0x12
        /*0032*/ 	.short	(.L_9 - .L_8)
	.align		4
.L_8:
        /*0034*/ 	.word	index@(_Z10cuda_agentP4int2Ps)
        /*0038*/ 	.word	0x00000000


	//----- nvinfo : EIATTR_MIN_STACK_SIZE
	.align		4
.L_9:
        /*003c*/ 	.byte	0x04, 0x12
        /*003e*/ 	.short	(.L_11 - .L_10)
	.align		4
.L_10:
        /*0040*/ 	.word	index@(_Z9cuda_initv)
        /*0044*/ 	.word	0x00000000
.L_11:


//--------------------- .nv.compat                --------------------------
	.section	.nv.compat,"",@"SHT_CUDA_COMPAT_INFO"
	.align	4
        /*0000*/ 	.byte	0x02, 0x09, 0x00, 0x00, 0x02, 0x02, 0x01, 0x00, 0x02, 0x05, 0x05, 0x00, 0x03, 0x07, 0x01, 0x01
        /*0010*/ 	.byte	0x02, 0x03, 0x00, 0x00, 0x02, 0x06, 0x01, 0x00, 0x04, 0x0b, 0x08, 0x00, 0x09, 0x00, 0x00, 0x00
        /*0020*/ 	.byte	0x00, 0x00, 0x00, 0x00


//--------------------- .nv.info._Z10cuda_agentP4int2Ps --------------------------
	.section	.nv.info._Z10cuda_agentP4int2Ps,"",@"SHT_CUDA_INFO"
	.sectionflags	@""
	.align	4


	//----- nvinfo : EIATTR_CUDA_API_VERSION
	.align		4
        /*0000*/ 	.byte	0x04, 0x37
        /*0002*/ 	.short	(.L_13 - .L_12)
.L_12:
        /*0004*/ 	.word	0x00000082


	//----- nvinfo : EIATTR_KPARAM_INFO
	.align		4
.L_13:
        /*0008*/ 	.byte	0x04, 0x17
        /*000a*/ 	.short	(.L_15 - .L_14)
.L_14:
        /*000c*/ 	.word	0x00000000
        /*0010*/ 	.short	0x0001
        /*0012*/ 	.short	0x0008
        /*0014*/ 	.byte	0x00, 0xf5, 0x21, 0x00


	//----- nvinfo : EIATTR_KPARAM_INFO
	.align		4
.L_15:
        /*0018*/ 	.byte	0x04, 0x17
        /*001a*/ 	.short	(.L_17 - .L_16)
.L_16:
        /*001c*/ 	.word	0x00000000
        /*0020*/ 	.short	0x0000
        /*0022*/ 	.short	0x0000
        /*0024*/ 	.byte	0x00, 0xf5, 0x21, 0x00


	//----- nvinfo : EIATTR_SPARSE_MMA_MASK
	.align		4
.L_17:
        /*0028*/ 	.byte	0x03, 0x50
        /*002a*/ 	.short	0x0000


	//----- nvinfo : EIATTR_MAXREG_COUNT
	.align		4
        /*002c*/ 	.byte	0x03, 0x1b
        /*002e*/ 	.short	0x00ff


	//----- nvinfo : EIATTR_MERCURY_ISA_VERSION
	.align		4
        /*0030*/ 	.byte	0x03, 0x5f
        /*0032*/ 	.short	0x0101


	//----- nvinfo : EIATTR_VRC_CTA_INIT_COUNT
	.align		4
        /*0034*/ 	.byte	0x02, 0x4a
	.zero		1
	.zero		1


	//----- nvinfo : EIATTR_EXIT_INSTR_OFFSETS
	.align		4
        /*0038*/ 	.byte	0x04, 0x1c
        /*003a*/ 	.short	(.L_19 - .L_18)


	//   ....[0]....
.L_18:
        /*003c*/ 	.word	0x000000c0


	//----- nvinfo : EIATTR_CBANK_PARAM_SIZE
	.align		4
.L_19:
        /*0040*/ 	.byte	0x03, 0x19
        /*0042*/ 	.short	0x0010


	//----- nvinfo : EIATTR_PARAM_CBANK
	.align		4
        /*0044*/ 	.byte	0x04, 0x0a
        /*0046*/ 	.short	(.L_21 - .L_20)
	.align		4
.L_20:
        /*0048*/ 	.word	index@(.nv.constant0._Z10cuda_agentP4int2Ps)
        /*004c*/ 	.short	0x0380
        /*004e*/ 	.short	0x0010


	//----- nvinfo : EIATTR_SW_WAR
	.align		4
.L_21:
        /*0050*/ 	.byte	0x04, 0x36
        /*0052*/ 	.short	(.L_23 - .L_22)
.L_22:
        /*0054*/ 	.word	0x00000008
.L_23:


//--------------------- .nv.info._Z9cuda_initv    --------------------------
	.section	.nv.info._Z9cuda_initv,"",@"SHT_CUDA_INFO"
	.sectionflags	@""
	.align	4


	//----- nvinfo : EIATTR_CUDA_API_VERSION
	.align		4
        /*0000*/ 	.byte	0x04, 0x37
        /*0002*/ 	.short	(.L_25 - .L_24)
.L_24:
        /*0004*/ 	.word	0x00000082


	//----- nvinfo : EIATTR_SPARSE_MMA_MASK
	.align		4
.L_25:
        /*0008*/ 	.byte	0x03, 0x50
        /*000a*/ 	.short	0x0000


	//----- nvinfo : EIATTR_MAXREG_COUNT
	.align		4
        /*000c*/ 	.byte	0x03, 0x1b
        /*000e*/ 	.short	0x00ff


	//----- nvinfo : EIATTR_MERCURY_ISA_VERSION
	.align		4
        /*0010*/ 	.byte	0x03, 0x5f
        /*0012*/ 	.short	0x0101


	//----- nvinfo : EIATTR_VRC_CTA_INIT_COUNT
	.align		4
        /*0014*/ 	.byte	0x02, 0x4a
	.zero		1
	.zero		1


	//----- nvinfo : EIATTR_EXIT_INSTR_OFFSETS
	.align		4
        /*0018*/ 	.byte	0x04, 0x1c
        /*001a*/ 	.short	(.L_27 - .L_26)


	//   ....[0]....
.L_26:
        /*001c*/ 	.word	0x00000010


	//----- nvinfo : EIATTR_SW_WAR
	.align		4
.L_27:
        /*0020*/ 	.byte	0x04, 0x36
        /*0022*/ 	.short	(.L_29 - .L_28)
.L_28:
        /*0024*/ 	.word	0x00000008
.L_29:


//--------------------- .nv.callgraph             --------------------------
	.section	.nv.callgraph,"",@"SHT_CUDA_CALLGRAPH"
	.align	4
	.sectionentsize	8
	.align		4
        /*0000*/ 	.word	0x00000000
	.align		4
        /*0004*/ 	.word	0xffffffff
	.align		4
        /*0008*/ 	.word	0x00000000
	.align		4
        /*000c*/ 	.word	0xfffffffe
	.align		4
        /*0010*/ 	.word	0x00000000
	.align		4
        /*0014*/ 	.word	0xfffffffd
	.align		4
        /*0018*/ 	.word	0x00000000
	.align		4
        /*001c*/ 	.word	0xfffffffc


//--------------------- .text._Z10cuda_agentP4int2Ps --------------------------
	.section	.text._Z10cuda_agentP4int2Ps,"ax",@progbits
	.align	128
        .global         _Z10cuda_agentP4int2Ps
        .type           _Z10cuda_agentP4int2Ps,@function
        .size           _Z10cuda_agentP4int2Ps,(.L_x_2 - _Z10cuda_agentP4int2Ps)
        .other          _Z10cuda_agentP4int2Ps,@"STO_CUDA_ENTRY STV_DEFAULT"
_Z10cuda_agentP4int2Ps:
.text._Z10cuda_agentP4int2Ps:
[----:B------:R-:W-:Y:S08]  /*0000*/  LDC R1, c[0x0][0x37c] ;  /* 0x0000df00ff017b82 */ /* 0x000ff00000000800 */
[----:B------:R-:W0:Y:S01]  /*0010*/  LDC.64 R2, c[0x0][0x380] ;  /* 0x0000e000ff027b82 */ /* 0x000e220000000a00 */
[----:B------:R-:W0:Y:S02]  /*0020*/  LDCU.64 UR4, c[0x0][0x358] ;  /* 0x00006b00ff0477ac */ /* 0x000e240008000a00 */
[----:B0-----:R-:W2:Y:S05]  /*0030*/  LDG.E.64 R2, desc[UR4][R2.64] ;  /* 0x0000000402027981 */ /* 0x001eaa000c1e1b00 */
[----:B------:R-:W0:Y:S01]  /*0040*/  LDC.64 R4, c[0x0][0x388] ;  /* 0x0000e200ff047b82 */ /* 0x000e220000000a00 */
[----:B------:R-:W-:Y:S01]  /*0050*/  IMAD.MOV.U32 R0, RZ, RZ, 0x1 ;  /* 0x00000001ff007424 */ /* 0x000fe200078e00ff */
[----:B--2---:R-:W-:-:S02]  /*0060*/  ISETP.NE.AND P1, PT, R2, 0x3, PT ;  /* 0x000000030200780c */ /* 0x004fc40003f25270 */
[----:B------:R-:W-:Y:S02]  /*0070*/  ISETP.GT.AND P0, PT, R2, 0x2, PT ;  /* 0x000000020200780c */ /* 0x000fe40003f04270 */
[----:B------:R-:W-:Y:S02]  /*0080*/  ISETP.GE.AND P2, PT, R3, 0x2, PT ;  /* 0x000000020300780c */ /* 0x000fe40003f46270 */
[----:B------:R-:W-:-:S07]  /*0090*/  SEL R7, RZ, 0x1, !P0 ;  /* 0x00000001ff077807 */ /* 0x000fce0004000000 */
[----:B------:R-:W-:-:S05]  /*00a0*/  @!P1 SEL R7, R0, 0x2, !P2 ;  /* 0x0000000200079807 */ /* 0x000fca0005000000 */
[----:B0-----:R-:W-:Y:S01]  /*00b0*/  STG.E.U16 desc[UR4][R4.64], R7 ;  /* 0x0000000704007986 */ /* 0x001fe2000c101504 */
[----:B------:R-:W-:Y:S05]  /*00c0*/  EXIT ;  /* 0x000000000000794d */ /* 0x000fea0003800000 */
.L_x_0:
[----:B------:R-:W-:-:S00]  /*00d0*/  BRA `(.L_x_0) ;  /* 0xfffffffc00fc7947 */ /* 0x000fc0000383ffff */
[----:B------:R-:W-:-:S00]  /*00e0*/  NOP ;  /* 0x0000000000007918 */ /* 0x000fc00000000000 */
        /* <DEDUP_REMOVED lines=9> */
.L_x_2:


//--------------------- .text._Z9cuda_initv       --------------------------
	.section	.text._Z9cuda_initv,"ax",@progbits
	.align	128
        .global         _Z9cuda_initv
        .type           _Z9cuda_initv,@function
        .size           _Z9cuda_initv,(.L_x_3 - _Z9cuda_initv)
        .other          _Z9cuda_initv,@"STO_CUDA_ENTRY STV_DEFAULT"
_Z9cuda_initv:
.text._Z9cuda_initv:
[----:B------:R-:W-:Y:S01]  /*0000*/  LDC R1, c[0x0][0x37c] ;  /* 0x0000df00ff017b82 */ /* 0x000fe20000000800 */
[----:B------:R-:W-:Y:S05]  /*0010*/  EXIT ;  /* 0x000000000000794d */ /* 0x000fea0003800000 */
.L_x_1:
        /* <DEDUP_REMOVED lines=14> */
.L_x_3:


//--------------------- .nv.shared.reserved.0     --------------------------
	.section	.nv.shared.reserved.0,"aw",@nobits
	.weak		__nv_reservedSMEM_offset_0_alias
	.size		__nv_reservedSMEM_offset_0_alias, 0, 64
	.other		__nv_reservedSMEM_offset_0_alias,@"STO_CUDA_RESERVED_SHARED STV_DEFAULT"
__nv_reservedSMEM_offset_0_alias:
	.zero		0
	.zero		64


//--------------------- .nv.constant0._Z10cuda_agentP4int2Ps --------------------------
	.section	.nv.constant0._Z10cuda_agentP4int2Ps,"a",@progbits
	.sectionflags	@""
	.align	4
.nv.constant0._Z10cuda_agentP4int2Ps:
	.zero		912


//--------------------- .nv.constant0._Z9cuda_initv --------------------------
	.section	.nv.constant0._Z9cuda_initv,"a",@progbits
	.sectionflags	@""
	.align	4
.nv.constant0._Z9cuda_initv:
	.zero		896


//--------------------- SYMBOLS --------------------------

	.type		.nv.reservedSmem.offset0,@object
	.size		.nv.reservedSmem.offset0,0x4
